	.headerflags	@"EF_CUDA_TEXMODE_UNIFIED EF_CUDA_64BIT_ADDRESS EF_CUDA_ACCELERATORS EF_CUDA_SM90 EF_CUDA_VIRTUAL_SM(EF_CUDA_SM90)"
	.elftype	@"ET_EXEC"


//--------------------- .nv.info                  --------------------------
	.section	.nv.info,"",@"SHT_CUDA_INFO"
	.align	4


	//----- nvinfo : EIATTR_REGCOUNT
	.align		4
        /*0000*/ 	.byte	0x04, 0x2f
        /*0002*/ 	.short	(.L_1 - .L_0)
	.align		4
.L_0:
        /*0004*/ 	.word	index@(triton_poi_fused_convolution_relu_9)
        /*0008*/ 	.word	0x00000012


	//----- nvinfo : EIATTR_MIN_STACK_SIZE
	.align		4
.L_1:
        /*000c*/ 	.byte	0x04, 0x12
        /*000e*/ 	.short	(.L_3 - .L_2)
	.align		4
.L_2:
        /*0010*/ 	.word	index@(triton_poi_fused_convolution_relu_9)
        /*0014*/ 	.word	0x00000000


	//----- nvinfo : EIATTR_FRAME_SIZE
	.align		4
.L_3:
        /*0018*/ 	.byte	0x04, 0x11
        /*001a*/ 	.short	(.L_5 - .L_4)
	.align		4
.L_4:
        /*001c*/ 	.word	index@(triton_poi_fused_convolution_relu_9)
        /*0020*/ 	.word	0x00000000


	//----- nvinfo : EIATTR_MIN_STACK_SIZE
	.align		4
.L_5:
        /*0024*/ 	.byte	0x04, 0x12
        /*0026*/ 	.short	(.L_7 - .L_6)
	.align		4
.L_6:
        /*0028*/ 	.word	index@(triton_poi_fused_convolution_relu_9)
        /*002c*/ 	.word	0x00000000
.L_7:


//--------------------- .nv.info.triton_poi_fused_convolution_relu_9 --------------------------
	.section	.nv.info.triton_poi_fused_convolution_relu_9,"",@"SHT_CUDA_INFO"
	.sectionflags	@""
	.align	4


	//----- nvinfo : EIATTR_CUDA_API_VERSION
	.align		4
        /*0000*/ 	.byte	0x04, 0x37
        /*0002*/ 	.short	(.L_9 - .L_8)
.L_8:
        /*0004*/ 	.word	0x0000007c


	//----- nvinfo : EIATTR_KPARAM_INFO
	.align		4
.L_9:
        /*0008*/ 	.byte	0x04, 0x17
        /*000a*/ 	.short	(.L_11 - .L_10)
.L_10:
        /*000c*/ 	.word	0x00000000
        /*0010*/ 	.short	0x0002
        /*0012*/ 	.short	0x0010
        /*0014*/ 	.byte	0x00, 0xf0, 0x11, 0x00


	//----- nvinfo : EIATTR_KPARAM_INFO
	.align		4
.L_11:
        /*0018*/ 	.byte	0x04, 0x17
        /*001a*/ 	.short	(.L_13 - .L_12)
.L_12:
        /*001c*/ 	.word	0x00000000
        /*0020*/ 	.short	0x0001
        /*0022*/ 	.short	0x0008
        /*0024*/ 	.byte	0x00, 0xf4, 0x21, 0x00


	//----- nvinfo : EIATTR_KPARAM_INFO
	.align		4
.L_13:
        /*0028*/ 	.byte	0x04, 0x17
        /*002a*/ 	.short	(.L_15 - .L_14)
.L_14:
        /*002c*/ 	.word	0x00000000
        /*0030*/ 	.short	0x0000
        /*0032*/ 	.short	0x0000
        /*0034*/ 	.byte	0x00, 0xf4, 0x21, 0x00


	//----- nvinfo : EIATTR_SPARSE_MMA_MASK
	.align		4
.L_15:
        /*0038*/ 	.byte	0x03, 0x50
        /*003a*/ 	.short	0x0000


	//----- nvinfo : EIATTR_MAXREG_COUNT
	.align		4
        /*003c*/ 	.byte	0x03, 0x1b
        /*003e*/ 	.short	0x00ff


	//----- nvinfo : EIATTR_EXIT_INSTR_OFFSETS
	.align		4
        /*0040*/ 	.byte	0x04, 0x1c
        /*0042*/ 	.short	(.L_17 - .L_16)


	//   ....[0]....
.L_16:
        /*0044*/ 	.word	0x000002d0


	//----- nvinfo : EIATTR_REQNTID
	.align		4
.L_17:
        /*0048*/ 	.byte	0x04, 0x10
        /*004a*/ 	.short	(.L_19 - .L_18)
.L_18:
        /*004c*/ 	.word	0x00000080
        /*0050*/ 	.word	0x00000001
        /*0054*/ 	.word	0x00000001


	//----- nvinfo : EIATTR_CBANK_PARAM_SIZE
	.align		4
.L_19:
        /*0058*/ 	.byte	0x03, 0x19
        /*005a*/ 	.short	0x0014


	//----- nvinfo : EIATTR_PARAM_CBANK
	.align		4
        /*005c*/ 	.byte	0x04, 0x0a
        /*005e*/ 	.short	(.L_21 - .L_20)
	.align		4
.L_20:
        /*0060*/ 	.word	index@(.nv.constant0.triton_poi_fused_convolution_relu_9)
        /*0064*/ 	.short	0x0210
        /*0066*/ 	.short	0x0014


	//----- nvinfo : EIATTR_SW_WAR
	.align		4
.L_21:
        /*0068*/ 	.byte	0x04, 0x36
        /*006a*/ 	.short	(.L_23 - .L_22)
.L_22:
        /*006c*/ 	.word	0x00000008
.L_23:


//--------------------- .nv.callgraph             --------------------------
	.section	.nv.callgraph,"",@"SHT_CUDA_CALLGRAPH"
	.align	4
	.sectionentsize	8
	.align		4
        /*0000*/ 	.word	0x00000000
	.align		4
        /*0004*/ 	.word	0xffffffff
	.align		4
        /*0008*/ 	.word	0x00000000
	.align		4
        /*000c*/ 	.word	0xfffffffe
	.align		4
        /*0010*/ 	.word	0x00000000
	.align		4
        /*0014*/ 	.word	0xfffffffd
	.align		4
        /*0018*/ 	.word	0x00000000
	.align		4
        /*001c*/ 	.word	0xfffffffc


//--------------------- .text.triton_poi_fused_convolution_relu_9 --------------------------
	.section	.text.triton_poi_fused_convolution_relu_9,"ax",@progbits
	.align	128
        .global         triton_poi_fused_convolution_relu_9
        .type           triton_poi_fused_convolution_relu_9,@function
        .size           triton_poi_fused_convolution_relu_9,(.L_x_1 - triton_poi_fused_convolution_relu_9)
        .other          triton_poi_fused_convolution_relu_9,@"STO_CUDA_ENTRY STV_DEFAULT"
triton_poi_fused_convolution_relu_9:
.text.triton_poi_fused_convolution_relu_9:
[----:B------:R-:W-:Y:S01]  /*0000*/  LDC R1, c[0x0][0x28] ;  /* 0x00000a00ff017b82 */ /* 0x000fe20000000800 */
[----:B------:R-:W1:Y:S07]  /*0010*/  S2R R0, SR_TID.X ;  /* 0x0000000000007919 */ /* 0x000e6e0000002100 */
[----:B------:R-:W2:Y:S01]  /*0020*/  LDC.64 R4, c[0x0][0x218] ;  /* 0x00008600ff047b82 */ /* 0x000ea20000000a00 */
[----:B------:R-:W-:Y:S01]  /*0030*/  ULDC.64 UR4, c[0x0][0x208] ;  /* 0x0000820000047ab9 */ /* 0x000fe20000000a00 */
[----:B------:R-:W3:Y:S06]  /*0040*/  S2R R7, SR_CTAID.X ;  /* 0x0000000000077919 */ /* 0x000eec0000002500 */
[----:B------:R-:W4:Y:S01]  /*0050*/  LDC.64 R2, c[0x0][0x210] ;  /* 0x00008400ff027b82 */ /* 0x000f220000000a00 */
[----:B-1----:R-:W-:Y:S01]  /*0060*/  IMAD.SHL.U32 R0, R0, 0x4, RZ ;  /* 0x0000000400007824 */ /* 0x002fe200078e00ff */
[----:B---3--:R-:W-:-:S04]  /*0070*/  SHF.R.S32.HI R6, RZ, 0x15, R7 ;  /* 0x00000015ff067819 */ /* 0x008fc80000011407 */
[----:B------:R-:W-:-:S05]  /*0080*/  LOP3.LUT R0, R0, 0x1fc, RZ, 0xc0, !PT ;  /* 0x000001fc00007812 */ /* 0x000fca00078ec0ff */
[----:B------:R-:W-:Y:S01]  /*0090*/  IMAD R7, R7, 0x400, R0 ;  /* 0x0000040007077824 */ /* 0x000fe200078e0200 */
[----:B------:R-:W-:-:S03]  /*00a0*/  SGXT R0, R6, 0x1 ;  /* 0x000000010600781a */ /* 0x000fc60000000200 */
[----:B----4-:R-:W-:Y:S01]  /*00b0*/  IMAD.WIDE R2, R7, 0x4, R2 ;  /* 0x0000000407027825 */ /* 0x010fe200078e0202 */
[----:B------:R-:W-:-:S04]  /*00c0*/  LEA.HI R0, R0, R7, RZ, 0x7 ;  /* 0x0000000700007211 */ /* 0x000fc800078f38ff */
[----:B------:R-:W-:Y:S01]  /*00d0*/  LOP3.LUT R0, R0, 0xffffff80, RZ, 0xc0, !PT ;  /* 0xffffff8000007812 */ /* 0x000fe200078ec0ff */
[----:B------:R-:W3:Y:S04]  /*00e0*/  LDG.E.128 R12, desc[UR4][R2.64+0x800] ;  /* 0x00080004020c7981 */ /* 0x000ee8000c1e1d00 */
[----:B------:R-:W-:-:S04]  /*00f0*/  IMAD.IADD R9, R7, 0x1, -R0 ;  /* 0x0000000107097824 */ /* 0x000fc800078e0a00 */
[----:B--2---:R-:W-:Y:S02]  /*0100*/  IMAD.WIDE R4, R9, 0x4, R4 ;  /* 0x0000000409047825 */ /* 0x004fe400078e0204 */
[----:B------:R-:W2:Y:S04]  /*0110*/  LDG.E.128 R8, desc[UR4][R2.64] ;  /* 0x0000000402087981 */ /* 0x000ea8000c1e1d00 */
[----:B------:R-:W3:Y:S02]  /*0120*/  LDG.E.EL.128 R4, desc[UR4][R4.64] ;  /* 0x0000000404047981 */ /* 0x000ee4000c2e1d00 */
[CC--:B---3--:R-:W-:Y:S01]  /*0130*/  FSETP.GEU.AND P6, PT, R12.reuse, -R4.reuse, PT ;  /* 0x800000040c00720b */ /* 0x0c8fe20003fce000 */
[--C-:B------:R-:W-:Y:S01]  /*0140*/  FADD R12, R12, R4.reuse ;  /* 0x000000040c0c7221 */ /* 0x100fe20000000000 */
[C---:B--2---:R-:W-:Y:S01]  /*0150*/  FSETP.GEU.AND P2, PT, R8.reuse, -R4, PT ;  /* 0x800000040800720b */ /* 0x044fe20003f4e000 */
[----:B------:R-:W-:Y:S01]  /*0160*/  FADD R8, R8, R4 ;  /* 0x0000000408087221 */ /* 0x000fe20000000000 */
[----:B------:R-:W-:-:S02]  /*0170*/  FSETP.GEU.AND P5, PT, R13, -R5, PT ;  /* 0x800000050d00720b */ /* 0x000fc40003fae000 */
[----:B------:R-:W-:Y:S01]  /*0180*/  SEL R4, R12, RZ, P6 ;  /* 0x000000ff0c047207 */ /* 0x000fe20003000000 */
[----:B------:R-:W-:Y:S01]  /*0190*/  FADD R13, R13, R5 ;  /* 0x000000050d0d7221 */ /* 0x000fe20000000000 */
[CC--:B------:R-:W-:Y:S01]  /*01a0*/  FSETP.GEU.AND P4, PT, R14.reuse, -R6.reuse, PT ;  /* 0x800000060e00720b */ /* 0x0c0fe20003f8e000 */
[--C-:B------:R-:W-:Y:S01]  /*01b0*/  FADD R14, R14, R6.reuse ;  /* 0x000000060e0e7221 */ /* 0x100fe20000000000 */
[C---:B------:R-:W-:Y:S01]  /*01c0*/  FSETP.GEU.AND P3, PT, R15.reuse, -R7, PT ;  /* 0x800000070f00720b */ /* 0x040fe20003f6e000 */
[----:B------:R-:W-:Y:S01]  /*01d0*/  FADD R15, R15, R7 ;  /* 0x000000070f0f7221 */ /* 0x000fe20000000000 */
[C---:B------:R-:W-:Y:S01]  /*01e0*/  FSETP.GEU.AND P1, PT, R9.reuse, -R5, PT ;  /* 0x800000050900720b */ /* 0x040fe20003f2e000 */
[----:B------:R-:W-:Y:S01]  /*01f0*/  FADD R9, R9, R5 ;  /* 0x0000000509097221 */ /* 0x000fe20000000000 */
[C---:B------:R-:W-:Y:S01]  /*0200*/  FSETP.GEU.AND P0, PT, R10.reuse, -R6, PT ;  /* 0x800000060a00720b */ /* 0x040fe20003f0e000 */
[----:B------:R-:W-:Y:S01]  /*0210*/  FADD R10, R10, R6 ;  /* 0x000000060a0a7221 */ /* 0x000fe20000000000 */
[C---:B------:R-:W-:Y:S01]  /*0220*/  FSETP.GEU.AND P6, PT, R11.reuse, -R7, PT ;  /* 0x800000070b00720b */ /* 0x040fe20003fce000 */
[----:B------:R-:W-:Y:S01]  /*0230*/  FADD R11, R11, R7 ;  /* 0x000000070b0b7221 */ /* 0x000fe20000000000 */
[----:B------:R-:W-:-:S02]  /*0240*/  SEL R5, R13, RZ, P5 ;  /* 0x000000ff0d057207 */ /* 0x000fc40002800000 */
[----:B------:R-:W-:Y:S02]  /*0250*/  SEL R6, R14, RZ, P4 ;  /* 0x000000ff0e067207 */ /* 0x000fe40002000000 */
[----:B------:R-:W-:Y:S02]  /*0260*/  SEL R7, R15, RZ, P3 ;  /* 0x000000ff0f077207 */ /* 0x000fe40001800000 */
[----:B------:R-:W-:Y:S02]  /*0270*/  SEL R8, R8, RZ, P2 ;  /* 0x000000ff08087207 */ /* 0x000fe40001000000 */
[----:B------:R-:W-:Y:S02]  /*0280*/  SEL R9, R9, RZ, P1 ;  /* 0x000000ff09097207 */ /* 0x000fe40000800000 */
[----:B------:R-:W-:Y:S02]  /*0290*/  SEL R10, R10, RZ, P0 ;  /* 0x000000ff0a0a7207 */ /* 0x000fe40000000000 */
[----:B------:R-:W-:Y:S01]  /*02a0*/  SEL R11, R11, RZ, P6 ;  /* 0x000000ff0b0b7207 */ /* 0x000fe20003000000 */
[----:B------:R-:W-:Y:S04]  /*02b0*/  STG.E.128 desc[UR4][R2.64+0x800], R4 ;  /* 0x0008000402007986 */ /* 0x000fe8000c101d04 */
[----:B------:R-:W-:Y:S01]  /*02c0*/  STG.E.128 desc[UR4][R2.64], R8 ;  /* 0x0000000802007986 */ /* 0x000fe2000c101d04 */
[----:B------:R-:W-:Y:S05]  /*02d0*/  EXIT ;  /* 0x000000000000794d */ /* 0x000fea0003800000 */
.L_x_0:
[----:B------:R-:W-:-:S00]  /*02e0*/  BRA `(.L_x_0) ;  /* 0xfffffffc00fc7947 */ /* 0x000fc0000383ffff */
[----:B------:R-:W-:-:S00]  /*02f0*/  NOP ;  /* 0x0000000000007918 */ /* 0x000fc00000000000 */
        /* <DEDUP_REMOVED lines=8> */
.L_x_1:


//--------------------- .nv.constant0.triton_poi_fused_convolution_relu_9 --------------------------
	.section	.nv.constant0.triton_poi_fused_convolution_relu_9,"a",@progbits
	.sectionflags	@""
	.align	4
.nv.constant0.triton_poi_fused_convolution_relu_9:
	.zero		548
